//
// Generated by NVIDIA NVVM Compiler
//
// Compiler Build ID: CL-36424714
// Cuda compilation tools, release 13.0, V13.0.88
// Based on NVVM 20.0.0
//

.version 9.0
.target sm_100
.address_size 64

	// .globl	_Z6sgemm1ILi16ELi16ELi16EEviiiPfS0_S0_
// _ZZ6sgemm1ILi16ELi16ELi16EEviiiPfS0_S0_E3s_A has been demoted
// _ZZ6sgemm1ILi16ELi16ELi16EEviiiPfS0_S0_E3s_B has been demoted

.visible .entry _Z6sgemm1ILi16ELi16ELi16EEviiiPfS0_S0_(
	.param .u32 _Z6sgemm1ILi16ELi16ELi16EEviiiPfS0_S0__param_0,
	.param .u32 _Z6sgemm1ILi16ELi16ELi16EEviiiPfS0_S0__param_1,
	.param .u32 _Z6sgemm1ILi16ELi16ELi16EEviiiPfS0_S0__param_2,
	.param .u64 .ptr .align 1 _Z6sgemm1ILi16ELi16ELi16EEviiiPfS0_S0__param_3,
	.param .u64 .ptr .align 1 _Z6sgemm1ILi16ELi16ELi16EEviiiPfS0_S0__param_4,
	.param .u64 .ptr .align 1 _Z6sgemm1ILi16ELi16ELi16EEviiiPfS0_S0__param_5
)
{
	.reg .pred 	%p<3>;
	.reg .b32 	%r<30>;
	.reg .b32 	%f<57>;
	.reg .b64 	%rd<27>;
	// demoted variable
	.shared .align 4 .b8 _ZZ6sgemm1ILi16ELi16ELi16EEviiiPfS0_S0_E3s_A[1024];
	// demoted variable
	.shared .align 4 .b8 _ZZ6sgemm1ILi16ELi16ELi16EEviiiPfS0_S0_E3s_B[1024];
	ld.param.u32 	%r11, [_Z6sgemm1ILi16ELi16ELi16EEviiiPfS0_S0__param_1];
	ld.param.u32 	%r12, [_Z6sgemm1ILi16ELi16ELi16EEviiiPfS0_S0__param_2];
	ld.param.u64 	%rd8, [_Z6sgemm1ILi16ELi16ELi16EEviiiPfS0_S0__param_3];
	ld.param.u64 	%rd9, [_Z6sgemm1ILi16ELi16ELi16EEviiiPfS0_S0__param_4];
	ld.param.u64 	%rd10, [_Z6sgemm1ILi16ELi16ELi16EEviiiPfS0_S0__param_5];
	mov.u32 	%r13, %ctaid.x;
	mov.u32 	%r14, %ctaid.y;
	mov.u32 	%r1, %tid.x;
	mov.u32 	%r2, %tid.y;
	shl.b32 	%r3, %r14, 4;
	shl.b32 	%r4, %r13, 4;
	setp.lt.s32 	%p1, %r12, 1;
	mov.f32 	%f56, 0f00000000;
	@%p1 bra 	$L__BB0_3;
	mul.lo.s32 	%r16, %r12, %r3;
	mad.lo.s32 	%r17, %r12, %r2, %r1;
	shl.b32 	%r18, %r2, 4;
	add.s32 	%r19, %r18, %r1;
	shl.b32 	%r20, %r19, 2;
	mov.u32 	%r21, _ZZ6sgemm1ILi16ELi16ELi16EEviiiPfS0_S0_E3s_A;
	add.s32 	%r5, %r21, %r20;
	mad.lo.s32 	%r22, %r11, %r2, %r1;
	mov.u32 	%r23, _ZZ6sgemm1ILi16ELi16ELi16EEviiiPfS0_S0_E3s_B;
	add.s32 	%r6, %r23, %r20;
	shl.b32 	%r24, %r11, 4;
	shl.b32 	%r25, %r2, 6;
	add.s32 	%r7, %r21, %r25;
	shl.b32 	%r26, %r1, 2;
	add.s32 	%r8, %r23, %r26;
	mul.wide.s32 	%rd11, %r16, 4;
	mul.wide.u32 	%rd12, %r17, 4;
	add.s64 	%rd13, %rd11, %rd12;
	cvta.to.global.u64 	%rd14, %rd8;
	add.s64 	%rd26, %rd14, %rd13;
	mul.wide.s32 	%rd15, %r22, 4;
	mul.wide.u32 	%rd16, %r4, 4;
	add.s64 	%rd17, %rd15, %rd16;
	cvta.to.global.u64 	%rd18, %rd9;
	add.s64 	%rd25, %rd18, %rd17;
	mul.wide.s32 	%rd3, %r24, 4;
	mov.f32 	%f56, 0f00000000;
	mov.b32 	%r29, 0;
$L__BB0_2:
	ld.global.f32 	%f6, [%rd26];
	st.shared.f32 	[%r5], %f6;
	ld.global.f32 	%f7, [%rd25];
	st.shared.f32 	[%r6], %f7;
	bar.sync 	0;
	ld.shared.f32 	%f8, [%r7];
	ld.shared.f32 	%f9, [%r8];
	fma.rn.f32 	%f10, %f8, %f9, %f56;
	ld.shared.f32 	%f11, [%r7+4];
	ld.shared.f32 	%f12, [%r8+64];
	fma.rn.f32 	%f13, %f11, %f12, %f10;
	ld.shared.f32 	%f14, [%r7+8];
	ld.shared.f32 	%f15, [%r8+128];
	fma.rn.f32 	%f16, %f14, %f15, %f13;
	ld.shared.f32 	%f17, [%r7+12];
	ld.shared.f32 	%f18, [%r8+192];
	fma.rn.f32 	%f19, %f17, %f18, %f16;
	ld.shared.f32 	%f20, [%r7+16];
	ld.shared.f32 	%f21, [%r8+256];
	fma.rn.f32 	%f22, %f20, %f21, %f19;
	ld.shared.f32 	%f23, [%r7+20];
	ld.shared.f32 	%f24, [%r8+320];
	fma.rn.f32 	%f25, %f23, %f24, %f22;
	ld.shared.f32 	%f26, [%r7+24];
	ld.shared.f32 	%f27, [%r8+384];
	fma.rn.f32 	%f28, %f26, %f27, %f25;
	ld.shared.f32 	%f29, [%r7+28];
	ld.shared.f32 	%f30, [%r8+448];
	fma.rn.f32 	%f31, %f29, %f30, %f28;
	ld.shared.f32 	%f32, [%r7+32];
	ld.shared.f32 	%f33, [%r8+512];
	fma.rn.f32 	%f34, %f32, %f33, %f31;
	ld.shared.f32 	%f35, [%r7+36];
	ld.shared.f32 	%f36, [%r8+576];
	fma.rn.f32 	%f37, %f35, %f36, %f34;
	ld.shared.f32 	%f38, [%r7+40];
	ld.shared.f32 	%f39, [%r8+640];
	fma.rn.f32 	%f40, %f38, %f39, %f37;
	ld.shared.f32 	%f41, [%r7+44];
	ld.shared.f32 	%f42, [%r8+704];
	fma.rn.f32 	%f43, %f41, %f42, %f40;
	ld.shared.f32 	%f44, [%r7+48];
	ld.shared.f32 	%f45, [%r8+768];
	fma.rn.f32 	%f46, %f44, %f45, %f43;
	ld.shared.f32 	%f47, [%r7+52];
	ld.shared.f32 	%f48, [%r8+832];
	fma.rn.f32 	%f49, %f47, %f48, %f46;
	ld.shared.f32 	%f50, [%r7+56];
	ld.shared.f32 	%f51, [%r8+896];
	fma.rn.f32 	%f52, %f50, %f51, %f49;
	ld.shared.f32 	%f53, [%r7+60];
	ld.shared.f32 	%f54, [%r8+960];
	fma.rn.f32 	%f56, %f53, %f54, %f52;
	bar.sync 	0;
	add.s32 	%r29, %r29, 16;
	add.s64 	%rd26, %rd26, 64;
	add.s64 	%rd25, %rd25, %rd3;
	setp.lt.s32 	%p2, %r29, %r12;
	@%p2 bra 	$L__BB0_2;
$L__BB0_3:
	cvta.to.global.u64 	%rd19, %rd10;
	mad.lo.s32 	%r27, %r11, %r3, %r4;
	cvt.s64.s32 	%rd20, %r27;
	mad.lo.s32 	%r28, %r11, %r2, %r1;
	cvt.s64.s32 	%rd21, %r28;
	add.s64 	%rd22, %rd20, %rd21;
	shl.b64 	%rd23, %rd22, 2;
	add.s64 	%rd24, %rd19, %rd23;
	st.global.f32 	[%rd24], %f56;
	ret;

}


// ===== COMPILED SASS (sm_100) =====

	.target	sm_100

	.elftype	@"ET_EXEC"


//--------------------- .note.nv.tkinfo           --------------------------
	.section	.note.nv.tkinfo,"",@"SHT_NOTE"
	.sectionflags	@"SHF_NOTE_NV_TKINFO"
	.tkinfo
        /*0018*/ 	.word	0x00000002
        /*0030*/ 	.string	""
        /*0030*/ 	.string	"ptxas"
        /*0030*/ 	.string	"Cuda compilation tools, release 13.0, V13.0.88"
        /*0030*/ 	.string	"Build cuda_13.0.r13.0/compiler.36424714_0"
        /*0030*/ 	.string	"-arch sm_100 -m 64 "



//--------------------- .note.nv.cuinfo           --------------------------
	.section	.note.nv.cuinfo,"",@"SHT_NOTE"
	.sectionflags	@"SHF_NOTE_NV_CUINFO"
        /*0018*/ 	.short	0x0002
        /*001a*/ 	.short	0x0064
        /*001c*/ 	.short	0x0082
	.zero		2


//--------------------- .nv.info                  --------------------------
	.section	.nv.info,"",@"SHT_CUDA_INFO"
	.align	4


	//----- nvinfo : EIATTR_REGCOUNT
	.align		4
        /*0000*/ 	.byte	0x04, 0x2f
        /*0002*/ 	.short	(.L_1 - .L_0)
	.align		4
.L_0:
        /*0004*/ 	.word	index@(_Z6sgemm1ILi16ELi16ELi16EEviiiPfS0_S0_)
        /*0008*/ 	.word	0x00000020


	//----- nvinfo : EIATTR_FRAME_SIZE
	.align		4
.L_1:
        /*000c*/ 	.byte	0x04, 0x11
        /*000e*/ 	.short	(.L_3 - .L_2)
	.align		4
.L_2:
        /*0010*/ 	.word	index@(_Z6sgemm1ILi16ELi16ELi16EEviiiPfS0_S0_)
        /*0014*/ 	.word	0x00000000


	//----- nvinfo : EIATTR_MIN_STACK_SIZE
	.align		4
.L_3:
        /*0018*/ 	.byte	0x04, 0x12
        /*001a*/ 	.short	(.L_5 - .L_4)
	.align		4
.L_4:
        /*001c*/ 	.word	index@(_Z6sgemm1ILi16ELi16ELi16EEviiiPfS0_S0_)
        /*0020*/ 	.word	0x00000000
.L_5:


//--------------------- .nv.compat                --------------------------
	.section	.nv.compat,"",@"SHT_CUDA_COMPAT_INFO"
	.align	4
        /*0000*/ 	.byte	0x02, 0x09, 0x00, 0x00, 0x02, 0x02, 0x01, 0x00, 0x02, 0x05, 0x05, 0x00, 0x03, 0x07, 0x01, 0x01
        /*0010*/ 	.byte	0x02, 0x03, 0x00, 0x00, 0x02, 0x06, 0x01, 0x00, 0x04, 0x0b, 0x08, 0x00, 0x09, 0x00, 0x00, 0x00
        /*0020*/ 	.byte	0x00, 0x00, 0x00, 0x00


//--------------------- .nv.info._Z6sgemm1ILi16ELi16ELi16EEviiiPfS0_S0_ --------------------------
	.section	.nv.info._Z6sgemm1ILi16ELi16ELi16EEviiiPfS0_S0_,"",@"SHT_CUDA_INFO"
	.sectionflags	@""
	.align	4


	//----- nvinfo : EIATTR_CUDA_API_VERSION
	.align		4
        /*0000*/ 	.byte	0x04, 0x37
        /*0002*/ 	.short	(.L_7 - .L_6)
.L_6:
        /*0004*/ 	.word	0x00000082


	//----- nvinfo : EIATTR_KPARAM_INFO
	.align		4
.L_7:
        /*0008*/ 	.byte	0x04, 0x17
        /*000a*/ 	.short	(.L_9 - .L_8)
.L_8:
        /*000c*/ 	.word	0x00000000
        /*0010*/ 	.short	0x0005
        /*0012*/ 	.short	0x0020
        /*0014*/ 	.byte	0x00, 0xf5, 0x21, 0x00


	//----- nvinfo : EIATTR_KPARAM_INFO
	.align		4
.L_9:
        /*0018*/ 	.byte	0x04, 0x17
        /*001a*/ 	.short	(.L_11 - .L_10)
.L_10:
        /*001c*/ 	.word	0x00000000
        /*0020*/ 	.short	0x0004
        /*0022*/ 	.short	0x0018
        /*0024*/ 	.byte	0x00, 0xf5, 0x21, 0x00


	//----- nvinfo : EIATTR_KPARAM_INFO
	.align		4
.L_11:
        /*0028*/ 	.byte	0x04, 0x17
        /*002a*/ 	.short	(.L_13 - .L_12)
.L_12:
        /*002c*/ 	.word	0x00000000
        /*0030*/ 	.short	0x0003
        /*0032*/ 	.short	0x0010
        /*0034*/ 	.byte	0x00, 0xf5, 0x21, 0x00


	//----- nvinfo : EIATTR_KPARAM_INFO
	.align		4
.L_13:
        /*0038*/ 	.byte	0x04, 0x17
        /*003a*/ 	.short	(.L_15 - .L_14)
.L_14:
        /*003c*/ 	.word	0x00000000
        /*0040*/ 	.short	0x0002
        /*0042*/ 	.short	0x0008
        /*0044*/ 	.byte	0x00, 0xf0, 0x11, 0x00


	//----- nvinfo : EIATTR_KPARAM_INFO
	.align		4
.L_15:
        /*0048*/ 	.byte	0x04, 0x17
        /*004a*/ 	.short	(.L_17 - .L_16)
.L_16:
        /*004c*/ 	.word	0x00000000
        /*0050*/ 	.short	0x0001
        /*0052*/ 	.short	0x0004
        /*0054*/ 	.byte	0x00, 0xf0, 0x11, 0x00


	//----- nvinfo : EIATTR_KPARAM_INFO
	.align		4
.L_17:
        /*0058*/ 	.byte	0x04, 0x17
        /*005a*/ 	.short	(.L_19 - .L_18)
.L_18:
        /*005c*/ 	.word	0x00000000
        /*0060*/ 	.short	0x0000
        /*0062*/ 	.short	0x0000
        /*0064*/ 	.byte	0x00, 0xf0, 0x11, 0x00


	//----- nvinfo : EIATTR_SPARSE_MMA_MASK
	.align		4
.L_19:
        /*0068*/ 	.byte	0x03, 0x50
        /*006a*/ 	.short	0x0000


	//----- nvinfo : EIATTR_MAXREG_COUNT
	.align		4
        /*006c*/ 	.byte	0x03, 0x1b
        /*006e*/ 	.short	0x00ff


	//----- nvinfo : EIATTR_NUM_BARRIERS
	.align		4
        /*0070*/ 	.byte	0x02, 0x4c
        /*0072*/ 	.byte	0x01
	.zero		1


	//----- nvinfo : EIATTR_MERCURY_ISA_VERSION
	.align		4
        /*0074*/ 	.byte	0x03, 0x5f
        /*0076*/ 	.short	0x0101


	//----- nvinfo : EIATTR_VRC_CTA_INIT_COUNT
	.align		4
        /*0078*/ 	.byte	0x02, 0x4a
	.zero		1
	.zero		1


	//----- nvinfo : EIATTR_EXIT_INSTR_OFFSETS
	.align		4
        /*007c*/ 	.byte	0x04, 0x1c
        /*007e*/ 	.short	(.L_21 - .L_20)


	//   ....[0]....
.L_20:
        /*0080*/ 	.word	0x000016f0


	//----- nvinfo : EIATTR_CBANK_PARAM_SIZE
	.align		4
.L_21:
        /*0084*/ 	.byte	0x03, 0x19
        /*0086*/ 	.short	0x0028


	//----- nvinfo : EIATTR_PARAM_CBANK
	.align		4
        /*0088*/ 	.byte	0x04, 0x0a
        /*008a*/ 	.short	(.L_23 - .L_22)
	.align		4
.L_22:
        /*008c*/ 	.word	index@(.nv.constant0._Z6sgemm1ILi16ELi16ELi16EEviiiPfS0_S0_)
        /*0090*/ 	.short	0x0380
        /*0092*/ 	.short	0x0028


	//----- nvinfo : EIATTR_SW_WAR
	.align		4
.L_23:
        /*0094*/ 	.byte	0x04, 0x36
        /*0096*/ 	.short	(.L_25 - .L_24)
.L_24:
        /*0098*/ 	.word	0x00000008
.L_25:


//--------------------- .nv.callgraph             --------------------------
	.section	.nv.callgraph,"",@"SHT_CUDA_CALLGRAPH"
	.align	4
	.sectionentsize	8
	.align		4
        /*0000*/ 	.word	0x00000000
	.align		4
        /*0004*/ 	.word	0xffffffff
	.align		4
        /*0008*/ 	.word	0x00000000
	.align		4
        /*000c*/ 	.word	0xfffffffe
	.align		4
        /*0010*/ 	.word	0x00000000
	.align		4
        /*0014*/ 	.word	0xfffffffd
	.align		4
        /*0018*/ 	.word	0x00000000
	.align		4
        /*001c*/ 	.word	0xfffffffc


//--------------------- .text._Z6sgemm1ILi16ELi16ELi16EEviiiPfS0_S0_ --------------------------
	.section	.text._Z6sgemm1ILi16ELi16ELi16EEviiiPfS0_S0_,"ax",@progbits
	.align	128
        .global         _Z6sgemm1ILi16ELi16ELi16EEviiiPfS0_S0_
        .type           _Z6sgemm1ILi16ELi16ELi16EEviiiPfS0_S0_,@function
        .size           _Z6sgemm1ILi16ELi16ELi16EEviiiPfS0_S0_,(.L_x_5 - _Z6sgemm1ILi16ELi16ELi16EEviiiPfS0_S0_)
        .other          _Z6sgemm1ILi16ELi16ELi16EEviiiPfS0_S0_,@"STO_CUDA_ENTRY STV_DEFAULT"
_Z6sgemm1ILi16ELi16ELi16EEviiiPfS0_S0_:
.text._Z6sgemm1ILi16ELi16ELi16EEviiiPfS0_S0_:
[----:B------:R-:W-:Y:S08]  /*0000*/  LDC R1, c[0x0][0x37c] ;  /* 0x0000df00ff017b82 */ /* 0x000ff00000000800 */
[----:B------:R-:W0:Y:S01]  /*0010*/  LDC R12, c[0x0][0x388] ;  /* 0x0000e200ff0c7b82 */ /* 0x000e220000000800 */
[----:B------:R-:W1:Y:S01]  /*0020*/  S2R R2, SR_CTAID.X ;  /* 0x0000000000027919 */ /* 0x000e620000002500 */
[----:B------:R-:W2:Y:S01]  /*0030*/  LDCU.64 UR10, c[0x0][0x358] ;  /* 0x00006b00ff0a77ac */ /* 0x000ea20008000a00 */
[----:B------:R-:W-:Y:S01]  /*0040*/  HFMA2 R7, -RZ, RZ, 0, 0 ;  /* 0x00000000ff077431 */ /* 0x000fe200000001ff */
[----:B------:R-:W3:Y:S04]  /*0050*/  S2R R0, SR_TID.X ;  /* 0x0000000000007919 */ /* 0x000ee80000002100 */
[----:B------:R-:W4:Y:S01]  /*0060*/  S2UR UR5, SR_CTAID.Y ;  /* 0x00000000000579c3 */ /* 0x000f220000002600 */
[----:B------:R-:W0:Y:S02]  /*0070*/  S2R R3, SR_TID.Y ;  /* 0x0000000000037919 */ /* 0x000e240000002200 */
[----:B0-----:R-:W-:Y:S01]  /*0080*/  ISETP.GE.AND P0, PT, R12, 0x1, PT ;  /* 0x000000010c00780c */ /* 0x001fe20003f06270 */
[----:B----4-:R-:W-:Y:S01]  /*0090*/  USHF.L.U32 UR5, UR5, 0x4, URZ ;  /* 0x0000000405057899 */ /* 0x010fe200080006ff */
[----:B-1----:R-:W-:-:S11]  /*00a0*/  SHF.L.U32 R2, R2, 0x4, RZ ;  /* 0x0000000402027819 */ /* 0x002fd600000006ff */
[----:B--23--:R-:W-:Y:S05]  /*00b0*/  @!P0 BRA `(.L_x_0) ;  /* 0x0000001400648947 */ /* 0x00cfea0003800000 */
[----:B------:R-:W0:Y:S01]  /*00c0*/  LDC R13, c[0x0][0x384] ;  /* 0x0000e100ff0d7b82 */ /* 0x000e220000000800 */
[----:B------:R-:W1:Y:S01]  /*00d0*/  LDCU.128 UR12, c[0x0][0x390] ;  /* 0x00007200ff0c77ac */ /* 0x000e620008000c00 */
[----:B------:R-:W-:Y:S01]  /*00e0*/  IMAD.WIDE.U32 R6, R2, 0x4, RZ ;  /* 0x0000000402067825 */ /* 0x000fe200078e00ff */
[C---:B------:R-:W-:Y:S01]  /*00f0*/  LEA R18, R3.reuse, R0, 0x4 ;  /* 0x0000000003127211 */ /* 0x040fe200078e20ff */
[----:B------:R-:W-:Y:S02]  /*0100*/  UMOV UR6, 0x400 ;  /* 0x0000040000067882 */ /* 0x000fe40000000000 */
[----:B------:R-:W-:Y:S01]  /*0110*/  IMAD R4, R3, R12, R0 ;  /* 0x0000000c03047224 */ /* 0x000fe200078e0200 */
[----:B------:R-:W-:Y:S01]  /*0120*/  UIADD3 UR7, UPT, UPT, UR6, 0x400, URZ ;  /* 0x0000040006077890 */ /* 0x000fe2000fffe0ff */
[----:B------:R-:W2:Y:S01]  /*0130*/  S2UR UR8, SR_CgaCtaId ;  /* 0x00000000000879c3 */ /* 0x000ea20000008800 */
[----:B------:R-:W-:Y:S01]  /*0140*/  IMAD R9, R12, UR5, RZ ;  /* 0x000000050c097c24 */ /* 0x000fe2000f8e02ff */
[----:B------:R-:W-:Y:S01]  /*0150*/  UMOV UR4, URZ ;  /* 0x000000ff00047c82 */ /* 0x000fe20008000000 */
[----:B------:R-:W-:-:S04]  /*0160*/  IMAD.WIDE.U32 R4, R4, 0x4, RZ ;  /* 0x0000000404047825 */ /* 0x000fc800078e00ff */
[----:B------:R-:W-:-:S03]  /*0170*/  IMAD.WIDE R4, R9, 0x4, R4 ;  /* 0x0000000409047825 */ /* 0x000fc600078e0204 */
[----:B-1----:R-:W-:Y:S01]  /*0180*/  IADD3 R20, P0, PT, R4, UR12, RZ ;  /* 0x0000000c04147c10 */ /* 0x002fe2000ff1e0ff */
[----:B0-----:R-:W-:Y:S01]  /*0190*/  IMAD R11, R3, R13, R0 ;  /* 0x0000000d030b7224 */ /* 0x001fe200078e0200 */
[----:B------:R-:W-:Y:S02]  /*01a0*/  SHF.L.U32 R13, R13, 0x4, RZ ;  /* 0x000000040d0d7819 */ /* 0x000fe400000006ff */
[----:B------:R-:W-:Y:S01]  /*01b0*/  IADD3.X R21, PT, PT, R5, UR13, RZ, P0, !PT ;  /* 0x0000000d05157c10 */ /* 0x000fe200087fe4ff */
[----:B------:R-:W-:Y:S01]  /*01c0*/  IMAD.WIDE R6, R11, 0x4, R6 ;  /* 0x000000040b067825 */ /* 0x000fe200078e0206 */
[----:B------:R-:W-:Y:S01]  /*01d0*/  PLOP3.LUT P0, PT, PT, PT, PT, 0x80, 0x8 ;  /* 0x000000000008781c */ /* 0x000fe20003f0f070 */
[----:B--2---:R-:W-:Y:S01]  /*01e0*/  ULEA UR6, UR8, UR6, 0x18 ;  /* 0x0000000608067291 */ /* 0x004fe2000f8ec0ff */
[----:B------:R-:W-:Y:S01]  /*01f0*/  IADD3 R22, P1, PT, R6, UR14, RZ ;  /* 0x0000000e06167c10 */ /* 0x000fe2000ff3e0ff */
[----:B------:R-:W-:-:S03]  /*0200*/  ULEA UR7, UR8, UR7, 0x18 ;  /* 0x0000000708077291 */ /* 0x000fc6000f8ec0ff */
[----:B------:R-:W-:Y:S02]  /*0210*/  IADD3.X R23, PT, PT, R7, UR15, RZ, P1, !PT ;  /* 0x0000000f07177c10 */ /* 0x000fe40008ffe4ff */
[----:B------:R-:W-:Y:S02]  /*0220*/  ISETP.GT.AND P1, PT, R12, 0x30, PT ;  /* 0x000000300c00780c */ /* 0x000fe40003f24270 */
[C---:B------:R-:W-:Y:S02]  /*0230*/  LEA R19, R18.reuse, UR6, 0x2 ;  /* 0x0000000612137c11 */ /* 0x040fe4000f8e10ff */
[----:B------:R-:W-:Y:S02]  /*0240*/  LEA R17, R3, UR6, 0x6 ;  /* 0x0000000603117c11 */ /* 0x000fe4000f8e30ff */
[----:B------:R-:W-:Y:S02]  /*0250*/  LEA R18, R18, UR7, 0x2 ;  /* 0x0000000712127c11 */ /* 0x000fe4000f8e10ff */
[----:B------:R-:W-:-:S02]  /*0260*/  LEA R16, R0, UR7, 0x2 ;  /* 0x0000000700107c11 */ /* 0x000fc4000f8e10ff */
[----:B------:R-:W-:-:S03]  /*0270*/  MOV R7, RZ ;  /* 0x000000ff00077202 */ /* 0x000fc60000000f00 */
[----:B------:R-:W-:Y:S05]  /*0280*/  @!P1 BRA `(.L_x_1) ;  /* 0x0000000800cc9947 */ /* 0x000fea0003800000 */
[----:B------:R-:W-:Y:S02]  /*0290*/  PLOP3.LUT P0, PT, PT, PT, PT, 0x8, 0x80 ;  /* 0x000000000080781c */ /* 0x000fe40003f0e170 */
[----:B------:R-:W-:-:S11]  /*02a0*/  IADD3 R14, PT, PT, R12, -0x30, RZ ;  /* 0xffffffd00c0e7810 */ /* 0x000fd60007ffe0ff */
.L_x_2:
[----:B------:R-:W2:Y:S04]  /*02b0*/  LDG.E R4, desc[UR10][R20.64] ;  /* 0x0000000a14047981 */ /* 0x000ea8000c1e1900 */
[----:B------:R0:W3:Y:S02]  /*02c0*/  LDG.E R15, desc[UR10][R22.64] ;  /* 0x0000000a160f7981 */ /* 0x0000e4000c1e1900 */
[----:B0-----:R-:W-:Y:S02]  /*02d0*/  IMAD.WIDE R22, R13, 0x4, R22 ;  /* 0x000000040d167825 */ /* 0x001fe400078e0216 */
[----:B--2---:R-:W-:Y:S04]  /*02e0*/  STS [R19], R4 ;  /* 0x0000000413007388 */ /* 0x004fe80000000800 */
[----:B---3--:R-:W-:Y:S01]  /*02f0*/  STS [R18], R15 ;  /* 0x0000000f12007388 */ /* 0x008fe20000000800 */
[----:B------:R-:W-:Y:S06]  /*0300*/  BAR.SYNC.DEFER_BLOCKING 0x0 ;  /* 0x0000000000007b1d */ /* 0x000fec0000010000 */
[----:B------:R-:W-:Y:S04]  /*0310*/  LDS R5, [R16] ;  /* 0x0000000010057984 */ /* 0x000fe80000000800 */
[----:B------:R-:W0:Y:S04]  /*0320*/  LDS.128 R8, [R17] ;  /* 0x0000000011087984 */ /* 0x000e280000000c00 */
[----:B------:R-:W1:Y:S04]  /*0330*/  LDS R27, [R16+0x40] ;  /* 0x00004000101b7984 */ /* 0x000e680000000800 */
[----:B------:R-:W2:Y:S04]  /*0340*/  LDS R25, [R16+0x80] ;  /* 0x0000800010197984 */ /* 0x000ea80000000800 */
[----:B------:R-:W-:Y:S04]  /*0350*/  LDS R24, [R16+0x140] ;  /* 0x0001400010187984 */ /* 0x000fe80000000800 */
[----:B------:R-:W-:Y:S01]  /*0360*/  LDS R15, [R16+0x180] ;  /* 0x00018000100f7984 */ /* 0x000fe20000000800 */
[----:B0-----:R-:W-:-:S03]  /*0370*/  FFMA R6, R8, R5, R7 ;  /* 0x0000000508067223 */ /* 0x001fc60000000007 */
[----:B------:R-:W0:Y:S01]  /*0380*/  LDS R8, [R16+0xc0] ;  /* 0x0000c00010087984 */ /* 0x000e220000000800 */
[----:B-1----:R-:W-:-:S03]  /*0390*/  FFMA R26, R27, R9, R6 ;  /* 0x000000091b1a7223 */ /* 0x002fc60000000006 */
[----:B------:R-:W-:Y:S01]  /*03a0*/  LDS R9, [R16+0x100] ;  /* 0x0001000010097984 */ /* 0x000fe20000000800 */
[----:B--2---:R-:W-:-:S03]  /*03b0*/  FFMA R25, R25, R10, R26 ;  /* 0x0000000a19197223 */ /* 0x004fc6000000001a */
[----:B------:R-:W1:Y:S01]  /*03c0*/  LDS.128 R4, [R17+0x10] ;  /* 0x0000100011047984 */ /* 0x000e620000000c00 */
[----:B0-----:R-:W-:-:S04]  /*03d0*/  FFMA R11, R8, R11, R25 ;  /* 0x0000000b080b7223 */ /* 0x001fc80000000019 */
[----:B-1----:R-:W-:Y:S02]  /*03e0*/  FFMA R9, R4, R9, R11 ;  /* 0x0000000904097223 */ /* 0x002fe4000000000b */
[----:B------:R-:W0:Y:S02]  /*03f0*/  LDS R4, [R16+0x1c0] ;  /* 0x0001c00010047984 */ /* 0x000e240000000800 */
[----:B------:R-:W-:Y:S02]  /*0400*/  FFMA R26, R24, R5, R9 ;  /* 0x00000005181a7223 */ /* 0x000fe40000000009 */
[----:B------:R-:W-:Y:S02]  /*0410*/  LDS R5, [R16+0x200] ;  /* 0x0002000010057984 */ /* 0x000fe40000000800 */
[----:B------:R-:W-:Y:S02]  /*0420*/  FFMA R15, R15, R6, R26 ;  /* 0x000000060f0f7223 */ /* 0x000fe4000000001a */
[----:B------:R-:W1:Y:S04]  /*0430*/  LDS.128 R8, [R17+0x20] ;  /* 0x0000200011087984 */ /* 0x000e680000000c00 */
[----:B------:R-:W2:Y:S04]  /*0440*/  LDS R24, [R16+0x240] ;  /* 0x0002400010187984 */ /* 0x000ea80000000800 */
[----:B------:R-:W3:Y:S04]  /*0450*/  LDS R26, [R16+0x280] ;  /* 0x00028000101a7984 */ /* 0x000ee80000000800 */
[----:B------:R-:W4:Y:S01]  /*0460*/  LDS R6, [R16+0x2c0] ;  /* 0x0002c00010067984 */ /* 0x000f220000000800 */
[----:B0-----:R-:W-:-:S03]  /*0470*/  FFMA R7, R4, R7, R15 ;  /* 0x0000000704077223 */ /* 0x001fc6000000000f */
[----:B------:R-:W-:Y:S04]  /*0480*/  LDS R4, [R16+0x300] ;  /* 0x0003000010047984 */ /* 0x000fe80000000800 */
[----:B------:R-:W-:Y:S01]  /*0490*/  LDS R15, [R16+0x380] ;  /* 0x00038000100f7984 */ /* 0x000fe20000000800 */
[----:B-1----:R-:W-:-:S03]  /*04a0*/  FFMA R5, R8, R5, R7 ;  /* 0x0000000508057223 */ /* 0x002fc60000000007 */
[----:B------:R-:W-:Y:S01]  /*04b0*/  LDS R7, [R16+0x340] ;  /* 0x0003400010077984 */ /* 0x000fe20000000800 */
[----:B--2---:R-:W-:-:S03]  /*04c0*/  FFMA R5, R24, R9, R5 ;  /* 0x0000000918057223 */ /* 0x004fc60000000005 */
[----:B------:R-:W-:Y:S01]  /*04d0*/  LDS R24, [R16+0x3c0] ;  /* 0x0003c00010187984 */ /* 0x000fe20000000800 */
[----:B---3--:R-:W-:-:S04]  /*04e0*/  FFMA R5, R26, R10, R5 ;  /* 0x0000000a1a057223 */ /* 0x008fc80000000005 */
[----:B----4-:R-:W-:Y:S02]  /*04f0*/  FFMA R5, R6, R11, R5 ;  /* 0x0000000b06057223 */ /* 0x010fe40000000005 */
[----:B------:R-:W0:Y:S01]  /*0500*/  LDS.128 R8, [R17+0x30] ;  /* 0x0000300011087984 */ /* 0x000e220000000c00 */
[----:B------:R-:W-:Y:S06]  /*0510*/  BAR.SYNC.DEFER_BLOCKING 0x0 ;  /* 0x0000000000007b1d */ /* 0x000fec0000010000 */
[----:B------:R-:W2:Y:S04]  /*0520*/  LDG.E R28, desc[UR10][R20.64+0x40] ;  /* 0x0000400a141c7981 */ /* 0x000ea8000c1e1900 */
[----:B------:R1:W3:Y:S01]  /*0530*/  LDG.E R29, desc[UR10][R22.64] ;  /* 0x0000000a161d7981 */ /* 0x0002e2000c1e1900 */
[----:B0-----:R-:W-:Y:S01]  /*0540*/  FFMA R4, R8, R4, R5 ;  /* 0x0000000408047223 */ /* 0x001fe20000000005 */
[----:B-1----:R-:W-:-:S04]  /*0550*/  IMAD.WIDE R22, R13, 0x4, R22 ;  /* 0x000000040d167825 */ /* 0x002fc800078e0216 */
[----:B------:R-:W-:-:S04]  /*0560*/  FFMA R26, R7, R9, R4 ;  /* 0x00000009071a7223 */ /* 0x000fc80000000004 */
[----:B------:R-:W-:-:S04]  /*0570*/  FFMA R15, R15, R10, R26 ;  /* 0x0000000a0f0f7223 */ /* 0x000fc8000000001a */
[----:B------:R-:W-:Y:S01]  /*0580*/  FFMA R11, R24, R11, R15 ;  /* 0x0000000b180b7223 */ /* 0x000fe2000000000f */
        /* <DEDUP_REMOVED lines=26> */
[----:B------:R-:W-:Y:S01]  /*0730*/  LDS R15, [R16+0x380] ;  /* 0x00038000100f7984 */ /* 0x000fe20000000800 */
[----:B-1----:R-:W-:-:S03]  /*0740*/  FFMA R9, R4, R9, R11 ;  /* 0x0000000904097223 */ /* 0x002fc6000000000b */
[----:B------:R-:W-:Y:S01]  /*0750*/  LDS R4, [R16+0x300] ;  /* 0x0003000010047984 */ /* 0x000fe20000000800 */
[----:B--2---:R-:W-:-:S03]  /*0760*/  FFMA R5, R24, R5, R9 ;  /* 0x0000000518057223 */ /* 0x004fc60000000009 */
[----:B------:R-:W-:Y:S01]  /*0770*/  LDS R24, [R16+0x3c0] ;  /* 0x0003c00010187984 */ /* 0x000fe20000000800 */
[----:B---3--:R-:W-:-:S04]  /*0780*/  FFMA R5, R26, R6, R5 ;  /* 0x000000061a057223 */ /* 0x008fc80000000005 */
[----:B----4-:R-:W-:Y:S02]  /*0790*/  FFMA R5, R10, R7, R5 ;  /* 0x000000070a057223 */ /* 0x010fe40000000005 */
[----:B------:R-:W-:Y:S04]  /*07a0*/  LDS R7, [R16+0x340] ;  /* 0x0003400010077984 */ /* 0x000fe80000000800 */
        /* <DEDUP_REMOVED lines=45> */
[----:B------:R1:W2:Y:S04]  /*0a80*/  LDG.E R28, desc[UR10][R20.64+0xc0] ;  /* 0x0000c00a141c7981 */ /* 0x0002a8000c1e1900 */
[----:B------:R3:W4:Y:S01]  /*0a90*/  LDG.E R27, desc[UR10][R22.64] ;  /* 0x0000000a161b7981 */ /* 0x000722000c1e1900 */
[----:B------:R-:W-:Y:S01]  /*0aa0*/  UIADD3 UR4, UPT, UPT, UR4, 0x40, URZ ;  /* 0x0000004004047890 */ /* 0x000fe2000fffe0ff */
[----:B-1----:R-:W-:Y:S01]  /*0ab0*/  IADD3 R20, P2, PT, R20, 0x100, RZ ;  /* 0x0000010014147810 */ /* 0x002fe20007f5e0ff */
[----:B0-----:R-:W-:-:S04]  /*0ac0*/  FFMA R4, R4, R8, R9 ;  /* 0x0000000804047223 */ /* 0x001fc80000000009 */
[----:B------:R-:W-:Y:S01]  /*0ad0*/  ISETP.LE.AND P1, PT, R14, UR4, PT ;  /* 0x000000040e007c0c */ /* 0x000fe2000bf23270 */
[----:B---3--:R-:W-:Y:S01]  /*0ae0*/  IMAD.WIDE R22, R13, 0x4, R22 ;  /* 0x000000040d167825 */ /* 0x008fe200078e0216 */
[----:B------:R-:W-:-:S03]  /*0af0*/  IADD3.X R21, PT, PT, RZ, R21, RZ, P2, !PT ;  /* 0x00000015ff157210 */ /* 0x000fc600017fe4ff */
[----:B------:R-:W-:-:S04]  /*0b00*/  FFMA R26, R11, R5, R4 ;  /* 0x000000050b1a7223 */ /* 0x000fc80000000004 */
[----:B------:R-:W-:-:S04]  /*0b10*/  FFMA R15, R15, R6, R26 ;  /* 0x000000060f0f7223 */ /* 0x000fc8000000001a */
[----:B------:R-:W-:Y:S01]  /*0b20*/  FFMA R7, R24, R7, R15 ;  /* 0x0000000718077223 */ /* 0x000fe2000000000f */
[----:B--2---:R-:W-:Y:S04]  /*0b30*/  STS [R19], R28 ;  /* 0x0000001c13007388 */ /* 0x004fe80000000800 */
[----:B----4-:R-:W-:Y:S01]  /*0b40*/  STS [R18], R27 ;  /* 0x0000001b12007388 */ /* 0x010fe20000000800 */
[----:B------:R-:W-:Y:S06]  /*0b50*/  BAR.SYNC.DEFER_BLOCKING 0x0 ;  /* 0x0000000000007b1d */ /* 0x000fec0000010000 */
[----:B------:R-:W-:Y:S04]  /*0b60*/  LDS R25, [R16] ;  /* 0x0000000010197984 */ /* 0x000fe80000000800 */
[----:B------:R-:W0:Y:S04]  /*0b70*/  LDS.128 R8, [R17] ;  /* 0x0000000011087984 */ /* 0x000e280000000c00 */
[----:B------:R-:W1:Y:S04]  /*0b80*/  LDS R4, [R16+0x40] ;  /* 0x0000400010047984 */ /* 0x000e680000000800 */
[----:B------:R-:W2:Y:S01]  /*0b90*/  LDS R15, [R16+0x80] ;  /* 0x00008000100f7984 */ /* 0x000ea20000000800 */
[----:B0-----:R-:W-:-:S03]  /*0ba0*/  FFMA R7, R8, R25, R7 ;  /* 0x0000001908077223 */ /* 0x001fc60000000007 */
[----:B------:R-:W0:Y:S01]  /*0bb0*/  LDS R25, [R16+0xc0] ;  /* 0x0000c00010197984 */ /* 0x000e220000000800 */
[----:B-1----:R-:W-:-:S03]  /*0bc0*/  FFMA R24, R4, R9, R7 ;  /* 0x0000000904187223 */ /* 0x002fc60000000007 */
[----:B------:R-:W-:Y:S01]  /*0bd0*/  LDS R9, [R16+0x100] ;  /* 0x0001000010097984 */ /* 0x000fe20000000800 */
[----:B--2---:R-:W-:-:S03]  /*0be0*/  FFMA R10, R15, R10, R24 ;  /* 0x0000000a0f0a7223 */ /* 0x004fc60000000018 */
[----:B------:R-:W1:Y:S04]  /*0bf0*/  LDS.128 R4, [R17+0x10] ;  /* 0x0000100011047984 */ /* 0x000e680000000c00 */
[----:B------:R-:W2:Y:S04]  /*0c00*/  LDS R8, [R16+0x140] ;  /* 0x0001400010087984 */ /* 0x000ea80000000800 */
[----:B------:R-:W-:Y:S04]  /*0c10*/  LDS R24, [R16+0x240] ;  /* 0x0002400010187984 */ /* 0x000fe80000000800 */
[----:B------:R-:W-:Y:S01]  /*0c20*/  LDS R15, [R16+0x280] ;  /* 0x00028000100f7984 */ /* 0x000fe20000000800 */
[----:B0-----:R-:W-:-:S03]  /*0c30*/  FFMA R11, R25, R11, R10 ;  /* 0x0000000b190b7223 */ /* 0x001fc6000000000a */
[----:B------:R-:W0:Y:S01]  /*0c40*/  LDS R25, [R16+0x180] ;  /* 0x0001800010197984 */ /* 0x000e220000000800 */
[----:B-1----:R-:W-:-:S03]  /*0c50*/  FFMA R9, R4, R9, R11 ;  /* 0x0000000904097223 */ /* 0x002fc6000000000b */
[----:B------:R-:W1:Y:S01]  /*0c60*/  LDS R4, [R16+0x1c0] ;  /* 0x0001c00010047984 */ /* 0x000e620000000800 */
[----:B--2---:R-:W-:-:S03]  /*0c70*/  FFMA R26, R8, R5, R9 ;  /* 0x00000005081a7223 */ /* 0x004fc60000000009 */
[----:B------:R-:W-:Y:S04]  /*0c80*/  LDS R5, [R16+0x200] ;  /* 0x0002000010057984 */ /* 0x000fe80000000800 */
[----:B------:R-:W2:Y:S01]  /*0c90*/  LDS.128 R8, [R17+0x20] ;  /* 0x0000200011087984 */ /* 0x000ea20000000c00 */
[----:B0-----:R-:W-:-:S04]  /*0ca0*/  FFMA R25, R25, R6, R26 ;  /* 0x0000000619197223 */ /* 0x001fc8000000001a */
[----:B-1----:R-:W-:-:S04]  /*0cb0*/  FFMA R7, R4, R7, R25 ;  /* 0x0000000704077223 */ /* 0x002fc80000000019 */
[----:B--2---:R-:W-:Y:S02]  /*0cc0*/  FFMA R5, R8, R5, R7 ;  /* 0x0000000508057223 */ /* 0x004fe40000000007 */
        /* <DEDUP_REMOVED lines=8> */
[----:B0-----:R-:W-:-:S04]  /*0d50*/  FFMA R11, R8, R11, R15 ;  /* 0x0000000b080b7223 */ /* 0x001fc8000000000f */
[----:B-1----:R-:W-:-:S04]  /*0d60*/  FFMA R9, R4, R9, R11 ;  /* 0x0000000904097223 */ /* 0x002fc8000000000b */
[----:B--2---:R-:W-:-:S04]  /*0d70*/  FFMA R5, R24, R5, R9 ;  /* 0x0000000518057223 */ /* 0x004fc80000000009 */
[----:B---3--:R-:W-:-:S04]  /*0d80*/  FFMA R5, R26, R6, R5 ;  /* 0x000000061a057223 */ /* 0x008fc80000000005 */
[----:B----4-:R-:W-:Y:S01]  /*0d90*/  FFMA R7, R10, R7, R5 ;  /* 0x000000070a077223 */ /* 0x010fe20000000005 */
[----:B------:R-:W-:Y:S06]  /*0da0*/  BAR.SYNC.DEFER_BLOCKING 0x0 ;  /* 0x0000000000007b1d */ /* 0x000fec0000010000 */
[----:B------:R-:W-:Y:S05]  /*0db0*/  @!P1 BRA `(.L_x_2) ;  /* 0xfffffff4003c9947 */ /* 0x000fea000383ffff */
.L_x_1:
[----:B------:R-:W-:-:S04]  /*0dc0*/  IADD3 R4, PT, PT, R12, -UR4, RZ ;  /* 0x800000040c047c10 */ /* 0x000fc8000fffe0ff */
[----:B------:R-:W-:-:S13]  /*0dd0*/  ISETP.GT.AND P1, PT, R4, 0x10, PT ;  /* 0x000000100400780c */ /* 0x000fda0003f24270 */
[----:B------:R-:W-:Y:S05]  /*0de0*/  @!P1 BRA `(.L_x_3) ;  /* 0x0000000400689947 */ /* 0x000fea0003800000 */
        /* <DEDUP_REMOVED lines=11> */
[----:B------:R-:W-:Y:S04]  /*0ea0*/  LDS R14, [R16+0x140] ;  /* 0x00014000100e7984 */ /* 0x000fe80000000800 */
[----:B------:R-:W-:Y:S01]  /*0eb0*/  LDS R25, [R16+0x240] ;  /* 0x0002400010197984 */ /* 0x000fe20000000800 */
[----:B0-----:R-:W-:-:S03]  /*0ec0*/  FFMA R6, R8, R5, R7 ;  /* 0x0000000508067223 */ /* 0x001fc60000000007 */
[----:B------:R-:W0:Y:S01]  /*0ed0*/  LDS R8, [R16+0xc0] ;  /* 0x0000c00010087984 */ /* 0x000e220000000800 */
[----:B-1----:R-:W-:-:S03]  /*0ee0*/  FFMA R24, R27, R9, R6 ;  /* 0x000000091b187223 */ /* 0x002fc60000000006 */
[----:B------:R-:W1:Y:S01]  /*0ef0*/  LDS.128 R4, [R17+0x10] ;  /* 0x0000100011047984 */ /* 0x000e620000000c00 */
[----:B--2---:R-:W-:-:S03]  /*0f00*/  FFMA R9, R15, R10, R24 ;  /* 0x0000000a0f097223 */ /* 0x004fc60000000018 */
[----:B------:R-:W2:Y:S04]  /*0f10*/  LDS R15, [R16+0x180] ;  /* 0x00018000100f7984 */ /* 0x000ea80000000800 */
[----:B------:R-:W-:Y:S01]  /*0f20*/  LDS R24, [R16+0x200] ;  /* 0x0002000010187984 */ /* 0x000fe20000000800 */
[----:B0-----:R-:W-:-:S04]  /*0f30*/  FFMA R9, R8, R11, R9 ;  /* 0x0000000b08097223 */ /* 0x001fc80000000009 */
[----:B-1----:R-:W-:Y:S02]  /*0f40*/  FFMA R9, R4, R26, R9 ;  /* 0x0000001a04097223 */ /* 0x002fe40000000009 */
[----:B------:R-:W0:Y:S02]  /*0f50*/  LDS R4, [R16+0x1c0] ;  /* 0x0001c00010047984 */ /* 0x000e240000000800 */
[----:B------:R-:W-:Y:S02]  /*0f60*/  FFMA R14, R14, R5, R9 ;  /* 0x000000050e0e7223 */ /* 0x000fe40000000009 */
[----:B------:R-:W1:Y:S02]  /*0f70*/  LDS.128 R8, [R17+0x20] ;  /* 0x0000200011087984 */ /* 0x000e640000000c00 */
[----:B--2---:R-:W-:Y:S02]  /*0f80*/  FFMA R15, R15, R6, R14 ;  /* 0x000000060f0f7223 */ /* 0x004fe4000000000e */
[----:B------:R-:W2:Y:S04]  /*0f90*/  LDS R5, [R16+0x280] ;  /* 0x0002800010057984 */ /* 0x000ea80000000800 */
[----:B------:R-:W-:Y:S01]  /*0fa0*/  LDS R14, [R16+0x3c0] ;  /* 0x0003c000100e7984 */ /* 0x000fe20000000800 */
[----:B0-----:R-:W-:-:S03]  /*0fb0*/  FFMA R7, R4, R7, R15 ;  /* 0x0000000704077223 */ /* 0x001fc6000000000f */
[----:B------:R-:W-:Y:S01]  /*0fc0*/  LDS R15, [R16+0x380] ;  /* 0x00038000100f7984 */ /* 0x000fe20000000800 */
[----:B-1----:R-:W-:-:S03]  /*0fd0*/  FFMA R8, R8, R24, R7 ;  /* 0x0000001808087223 */ /* 0x002fc60000000007 */
[----:B------:R-:W-:Y:S01]  /*0fe0*/  LDS R24, [R16+0x340] ;  /* 0x0003400010187984 */ /* 0x000fe20000000800 */
[----:B------:R-:W-:-:S03]  /*0ff0*/  FFMA R4, R25, R9, R8 ;  /* 0x0000000919047223 */ /* 0x000fc60000000008 */
[----:B------:R-:W0:Y:S01]  /*1000*/  LDS R8, [R16+0x2c0] ;  /* 0x0002c00010087984 */ /* 0x000e220000000800 */
[----:B--2---:R-:W-:-:S03]  /*1010*/  FFMA R25, R5, R10, R4 ;  /* 0x0000000a05197223 */ /* 0x004fc60000000004 */
[----:B------:R-:W-:Y:S04]  /*1020*/  LDS R9, [R16+0x300] ;  /* 0x0003000010097984 */ /* 0x000fe80000000800 */
[----:B------:R-:W1:Y:S01]  /*1030*/  LDS.128 R4, [R17+0x30] ;  /* 0x0000300011047984 */ /* 0x000e620000000c00 */
[----:B------:R-:W-:Y:S06]  /*1040*/  BAR.SYNC.DEFER_BLOCKING 0x0 ;  /* 0x0000000000007b1d */ /* 0x000fec0000010000 */
[----:B------:R2:W3:Y:S04]  /*1050*/  LDG.E R26, desc[UR10][R20.64+0x40] ;  /* 0x0000400a141a7981 */ /* 0x0004e8000c1e1900 */
[----:B------:R4:W5:Y:S01]  /*1060*/  LDG.E R29, desc[UR10][R22.64] ;  /* 0x0000000a161d7981 */ /* 0x000962000c1e1900 */
[----:B0-----:R-:W-:Y:S01]  /*1070*/  FFMA R11, R8, R11, R25 ;  /* 0x0000000b080b7223 */ /* 0x001fe20000000019 */
[----:B------:R-:W-:Y:S01]  /*1080*/  PLOP3.LUT P0, PT, PT, PT, PT, 0x8, 0x80 ;  /* 0x000000000080781c */ /* 0x000fe20003f0e170 */
[----:B------:R-:W-:Y:S01]  /*1090*/  UIADD3 UR4, UPT, UPT, UR4, 0x20, URZ ;  /* 0x0000002004047890 */ /* 0x000fe2000fffe0ff */
[----:B--2---:R-:W-:Y:S01]  /*10a0*/  IADD3 R20, P1, PT, R20, 0x80, RZ ;  /* 0x0000008014147810 */ /* 0x004fe20007f3e0ff */
[----:B-1----:R-:W-:Y:S01]  /*10b0*/  FFMA R27, R4, R9, R11 ;  /* 0x00000009041b7223 */ /* 0x002fe2000000000b */
[----:B----4-:R-:W-:-:S02]  /*10c0*/  IMAD.WIDE R22, R13, 0x4, R22 ;  /* 0x000000040d167825 */ /* 0x010fc400078e0216 */
[----:B------:R-:W-:Y:S02]  /*10d0*/  IADD3.X R21, PT, PT, RZ, R21, RZ, P1, !PT ;  /* 0x00000015ff157210 */ /* 0x000fe40000ffe4ff */
[----:B------:R-:W-:-:S04]  /*10e0*/  FFMA R4, R24, R5, R27 ;  /* 0x0000000518047223 */ /* 0x000fc8000000001b */
[----:B------:R-:W-:-:S04]  /*10f0*/  FFMA R5, R15, R6, R4 ;  /* 0x000000060f057223 */ /* 0x000fc80000000004 */
[----:B------:R-:W-:Y:S01]  /*1100*/  FFMA R5, R14, R7, R5 ;  /* 0x000000070e057223 */ /* 0x000fe20000000005 */
[----:B---3--:R-:W-:Y:S04]  /*1110*/  STS [R19], R26 ;  /* 0x0000001a13007388 */ /* 0x008fe80000000800 */
[----:B-----5:R-:W-:Y:S01]  /*1120*/  STS [R18], R29 ;  /* 0x0000001d12007388 */ /* 0x020fe20000000800 */
[----:B------:R-:W-:Y:S06]  /*1130*/  BAR.SYNC.DEFER_BLOCKING 0x0 ;  /* 0x0000000000007b1d */ /* 0x000fec0000010000 */
[----:B------:R-:W-:Y:S04]  /*1140*/  LDS R25, [R16] ;  /* 0x0000000010197984 */ /* 0x000fe80000000800 */
[----:B------:R-:W0:Y:S04]  /*1150*/  LDS.128 R8, [R17] ;  /* 0x0000000011087984 */ /* 0x000e280000000c00 */
[----:B------:R-:W1:Y:S04]  /*1160*/  LDS R24, [R16+0x40] ;  /* 0x0000400010187984 */ /* 0x000e680000000800 */
[----:B------:R-:W2:Y:S04]  /*1170*/  LDS R15, [R16+0x80] ;  /* 0x00008000100f7984 */ /* 0x000ea80000000800 */
[----:B------:R-:W3:Y:S04]  /*1180*/  LDS R26, [R16+0xc0] ;  /* 0x0000c000101a7984 */ /* 0x000ee80000000800 */
[----:B------:R-:W-:Y:S01]  /*1190*/  LDS R14, [R16+0x140] ;  /* 0x00014000100e7984 */ /* 0x000fe20000000800 */
[----:B0-----:R-:W-:-:S03]  /*11a0*/  FFMA R27, R8, R25, R5 ;  /* 0x00000019081b7223 */ /* 0x001fc60000000005 */
[----:B------:R-:W-:Y:S01]  /*11b0*/  LDS R25, [R16+0x100] ;  /* 0x0001000010197984 */ /* 0x000fe20000000800 */
[----:B-1----:R-:W-:-:S03]  /*11c0*/  FFMA R24, R24, R9, R27 ;  /* 0x0000000918187223 */ /* 0x002fc6000000001b */
[----:B------:R-:W0:Y:S01]  /*11d0*/  LDS.128 R4, [R17+0x10] ;  /* 0x0000100011047984 */ /* 0x000e220000000c00 */
[----:B--2---:R-:W-:-:S03]  /*11e0*/  FFMA R9, R15, R10, R24 ;  /* 0x0000000a0f097223 */ /* 0x004fc60000000018 */
[----:B------:R-:W1:Y:S01]  /*11f0*/  LDS R15, [R16+0x180] ;  /* 0x00018000100f7984 */ /* 0x000e620000000800 */
[----:B---3--:R-:W-:-:S03]  /*1200*/  FFMA R9, R26, R11, R9 ;  /* 0x0000000b1a097223 */ /* 0x008fc60000000009 */
[----:B------:R-:W2:Y:S04]  /*1210*/  LDS R26, [R16+0x1c0] ;  /* 0x0001c000101a7984 */ /* 0x000ea80000000800 */
[----:B------:R-:W-:Y:S01]  /*1220*/  LDS R24, [R16+0x240] ;  /* 0x0002400010187984 */ /* 0x000fe20000000800 */
[----:B0-----:R-:W-:-:S03]  /*1230*/  FFMA R27, R4, R25, R9 ;  /* 0x00000019041b7223 */ /* 0x001fc60000000009 */
[----:B------:R-:W-:Y:S01]  /*1240*/  LDS R25, [R16+0x200] ;  /* 0x0002000010197984 */ /* 0x000fe20000000800 */
[----:B------:R-:W-:-:S03]  /*1250*/  FFMA R14, R14, R5, R27 ;  /* 0x000000050e0e7223 */ /* 0x000fc6000000001b */
[----:B------:R-:W0:Y:S01]  /*1260*/  LDS.128 R8, [R17+0x20] ;  /* 0x0000200011087984 */ /* 0x000e220000000c00 */
[----:B-1----:R-:W-:-:S03]  /*1270*/  FFMA R5, R15, R6, R14 ;  /* 0x000000060f057223 */ /* 0x002fc6000000000e */
[----:B------:R-:W1:Y:S01]  /*1280*/  LDS R15, [R16+0x280] ;  /* 0x00028000100f7984 */ /* 0x000e620000000800 */
[----:B--2---:R-:W-:-:S03]  /*1290*/  FFMA R5, R26, R7, R5 ;  /* 0x000000071a057223 */ /* 0x004fc60000000005 */
[----:B------:R-:W2:Y:S01]  /*12a0*/  LDS R14, [R16+0x2c0] ;  /* 0x0002c000100e7984 */ /* 0x000ea20000000800 */
[----:B0-----:R-:W-:-:S03]  /*12b0*/  FFMA R27, R8, R25, R5 ;  /* 0x00000019081b7223 */ /* 0x001fc60000000005 */
[----:B------:R-:W-:Y:S01]  /*12c0*/  LDS R25, [R16+0x300] ;  /* 0x0003000010197984 */ /* 0x000fe20000000800 */
[----:B------:R-:W-:-:S03]  /*12d0*/  FFMA R24, R24, R9, R27 ;  /* 0x0000000918187223 */ /* 0x000fc6000000001b */
[----:B------:R-:W0:Y:S01]  /*12e0*/  LDS.128 R4, [R17+0x30] ;  /* 0x0000300011047984 */ /* 0x000e220000000c00 */
[----:B-1----:R-:W-:-:S03]  /*12f0*/  FFMA R15, R15, R10, R24 ;  /* 0x0000000a0f0f7223 */ /* 0x002fc60000000018 */
[----:B------:R-:W1:Y:S01]  /*1300*/  LDS R27, [R16+0x340] ;  /* 0x00034000101b7984 */ /* 0x000e620000000800 */
[----:B--2---:R-:W-:-:S03]  /*1310*/  FFMA R11, R14, R11, R15 ;  /* 0x0000000b0e0b7223 */ /* 0x004fc6000000000f */
[----:B------:R-:W2:Y:S04]  /*1320*/  LDS R9, [R16+0x380] ;  /* 0x0003800010097984 */ /* 0x000ea80000000800 */
[----:B------:R-:W3:Y:S01]  /*1330*/  LDS R8, [R16+0x3c0] ;  /* 0x0003c00010087984 */ /* 0x000ee20000000800 */
[----:B0-----:R-:W-:-:S04]  /*1340*/  FFMA R4, R4, R25, R11 ;  /* 0x0000001904047223 */ /* 0x001fc8000000000b */
[----:B-1----:R-:W-:-:S04]  /*1350*/  FFMA R4, R27, R5, R4 ;  /* 0x000000051b047223 */ /* 0x002fc80000000004 */
[----:B--2---:R-:W-:-:S04]  /*1360*/  FFMA R9, R9, R6, R4 ;  /* 0x0000000609097223 */ /* 0x004fc80000000004 */
[----:B---3--:R-:W-:Y:S01]  /*1370*/  FFMA R7, R8, R7, R9 ;  /* 0x0000000708077223 */ /* 0x008fe20000000009 */
[----:B------:R-:W-:Y:S06]  /*1380*/  BAR.SYNC.DEFER_BLOCKING 0x0 ;  /* 0x0000000000007b1d */ /* 0x000fec0000010000 */
.L_x_3:
[----:B------:R-:W-:-:S13]  /*1390*/  ISETP.GT.OR P0, PT, R12, UR4, P0 ;  /* 0x000000040c007c0c */ /* 0x000fda0008704670 */
[----:B------:R-:W-:Y:S05]  /*13a0*/  @!P0 BRA `(.L_x_0) ;  /* 0x0000000000a88947 */ /* 0x000fea0003800000 */
[----:B------:R-:W2:Y:S04]  /*13b0*/  LDG.E R4, desc[UR10][R20.64] ;  /* 0x0000000a14047981 */ /* 0x000ea8000c1e1900 */
[----:B------:R-:W3:Y:S04]  /*13c0*/  LDG.E R23, desc[UR10][R22.64] ;  /* 0x0000000a16177981 */ /* 0x000ee8000c1e1900 */
[----:B--2---:R-:W-:Y:S04]  /*13d0*/  STS [R19], R4 ;  /* 0x0000000413007388 */ /* 0x004fe80000000800 */
[----:B---3--:R-:W-:Y:S01]  /*13e0*/  STS [R18], R23 ;  /* 0x0000001712007388 */ /* 0x008fe20000000800 */
[----:B------:R-:W-:Y:S06]  /*13f0*/  BAR.SYNC.DEFER_BLOCKING 0x0 ;  /* 0x0000000000007b1d */ /* 0x000fec0000010000 */
[----:B------:R-:W-:Y:S04]  /*1400*/  LDS R5, [R16] ;  /* 0x0000000010057984 */ /* 0x000fe80000000800 */
[----:B------:R-:W0:Y:S04]  /*1410*/  LDS.128 R12, [R17] ;  /* 0x00000000110c7984 */ /* 0x000e280000000c00 */
[----:B------:R-:W1:Y:S04]  /*1420*/  LDS R25, [R16+0x40] ;  /* 0x0000400010197984 */ /* 0x000e680000000800 */
[----:B------:R-:W2:Y:S04]  /*1430*/  LDS R27, [R16+0x80] ;  /* 0x00008000101b7984 */ /* 0x000ea80000000800 */
[----:B------:R-:W3:Y:S04]  /*1440*/  LDS R26, [R16+0xc0] ;  /* 0x0000c000101a7984 */ /* 0x000ee80000000800 */
[----:B------:R-:W-:Y:S04]  /*1450*/  LDS R21, [R16+0x100] ;  /* 0x0001000010157984 */ /* 0x000fe80000000800 */
[----:B------:R-:W4:Y:S04]  /*1460*/  LDS.128 R8, [R17+0x10] ;  /* 0x0000100011087984 */ /* 0x000f280000000c00 */
[----:B------:R-:W5:Y:S04]  /*1470*/  LDS R20, [R16+0x140] ;  /* 0x0001400010147984 */ /* 0x000f680000000800 */
[----:B------:R-:W5:Y:S04]  /*1480*/  LDS R19, [R16+0x180] ;  /* 0x0001800010137984 */ /* 0x000f680000000800 */
[----:B------:R-:W5:Y:S04]  /*1490*/  LDS R18, [R16+0x1c0] ;  /* 0x0001c00010127984 */ /* 0x000f680000000800 */
        /* <DEDUP_REMOVED lines=10> */
[----:B----4-:R-:W-:-:S03]  /*1540*/  FFMA R21, R8, R21, R29 ;  /* 0x0000001508157223 */ /* 0x010fc6000000001d */
[----:B------:R-:W3:Y:S01]  /*1550*/  LDS.128 R12, [R17+0x30] ;  /* 0x00003000110c7984 */ /* 0x000ee20000000c00 */
[----:B-----5:R-:W-:-:S03]  /*1560*/  FFMA R26, R20, R9, R21 ;  /* 0x00000009141a7223 */ /* 0x020fc60000000015 */
[----:B------:R-:W4:Y:S01]  /*1570*/  LDS R8, [R16+0x340] ;  /* 0x0003400010087984 */ /* 0x000f220000000800 */
[----:B------:R-:W-:-:S03]  /*1580*/  FFMA R19, R19, R10, R26 ;  /* 0x0000000a13137223 */ /* 0x000fc6000000001a */
[----:B------:R-:W5:Y:S01]  /*1590*/  LDS R9, [R16+0x380] ;  /* 0x0003800010097984 */ /* 0x000f620000000800 */
[----:B------:R-:W-:-:S03]  /*15a0*/  FFMA R11, R18, R11, R19 ;  /* 0x0000000b120b7223 */ /* 0x000fc60000000013 */
[----:B------:R-:W5:Y:S01]  /*15b0*/  LDS R20, [R16+0x3c0] ;  /* 0x0003c00010147984 */ /* 0x000f620000000800 */
[----:B0-----:R-:W-:-:S04]  /*15c0*/  FFMA R11, R4, R23, R11 ;  /* 0x00000017040b7223 */ /* 0x001fc8000000000b */
[----:B------:R-:W-:-:S04]  /*15d0*/  FFMA R22, R22, R5, R11 ;  /* 0x0000000516167223 */ /* 0x000fc8000000000b */
[----:B-1----:R-:W-:-:S04]  /*15e0*/  FFMA R25, R25, R6, R22 ;  /* 0x0000000619197223 */ /* 0x002fc80000000016 */
[----:B--2---:R-:W-:-:S04]  /*15f0*/  FFMA R7, R24, R7, R25 ;  /* 0x0000000718077223 */ /* 0x004fc80000000019 */
[----:B---3--:R-:W-:-:S04]  /*1600*/  FFMA R7, R12, R27, R7 ;  /* 0x0000001b0c077223 */ /* 0x008fc80000000007 */
[----:B----4-:R-:W-:-:S04]  /*1610*/  FFMA R8, R8, R13, R7 ;  /* 0x0000000d08087223 */ /* 0x010fc80000000007 */
[----:B-----5:R-:W-:-:S04]  /*1620*/  FFMA R9, R9, R14, R8 ;  /* 0x0000000e09097223 */ /* 0x020fc80000000008 */
[----:B------:R-:W-:Y:S01]  /*1630*/  FFMA R7, R20, R15, R9 ;  /* 0x0000000f14077223 */ /* 0x000fe20000000009 */
[----:B------:R-:W-:Y:S06]  /*1640*/  BAR.SYNC.DEFER_BLOCKING 0x0 ;  /* 0x0000000000007b1d */ /* 0x000fec0000010000 */
.L_x_0:
[----:B------:R-:W0:Y:S01]  /*1650*/  LDC R5, c[0x0][0x384] ;  /* 0x0000e100ff057b82 */ /* 0x000e220000000800 */
[----:B------:R-:W1:Y:S01]  /*1660*/  LDCU.64 UR6, c[0x0][0x3a0] ;  /* 0x00007400ff0677ac */ /* 0x000e620008000a00 */
[----:B0-----:R-:W-:Y:S02]  /*1670*/  IMAD R9, R3, R5, R0 ;  /* 0x0000000503097224 */ /* 0x001fe400078e0200 */
[----:B------:R-:W-:-:S03]  /*1680*/  IMAD R2, R5, UR5, R2 ;  /* 0x0000000505027c24 */ /* 0x000fc6000f8e0202 */
[----:B------:R-:W-:Y:S02]  /*1690*/  SHF.R.S32.HI R3, RZ, 0x1f, R9 ;  /* 0x0000001fff037819 */ /* 0x000fe40000011409 */
[----:B------:R-:W-:-:S04]  /*16a0*/  IADD3 R0, P0, PT, R9, R2, RZ ;  /* 0x0000000209007210 */ /* 0x000fc80007f1e0ff */
[----:B------:R-:W-:Y:S02]  /*16b0*/  LEA.HI.X.SX32 R3, R2, R3, 0x1, P0 ;  /* 0x0000000302037211 */ /* 0x000fe400000f0eff */
[----:B-1----:R-:W-:-:S04]  /*16c0*/  LEA R2, P0, R0, UR6, 0x2 ;  /* 0x0000000600027c11 */ /* 0x002fc8000f8010ff */
[----:B------:R-:W-:-:S05]  /*16d0*/  LEA.HI.X R3, R0, UR7, R3, 0x2, P0 ;  /* 0x0000000700037c11 */ /* 0x000fca00080f1403 */
[----:B------:R-:W-:Y:S01]  /*16e0*/  STG.E desc[UR10][R2.64], R7 ;  /* 0x0000000702007986 */ /* 0x000fe2000c10190a */
[----:B------:R-:W-:Y:S05]  /*16f0*/  EXIT ;  /* 0x000000000000794d */ /* 0x000fea0003800000 */
.L_x_4:
[----:B------:R-:W-:-:S00]  /*1700*/  BRA `(.L_x_4) ;  /* 0xfffffffc00fc7947 */ /* 0x000fc0000383ffff */
[----:B------:R-:W-:-:S00]  /*1710*/  NOP ;  /* 0x0000000000007918 */ /* 0x000fc00000000000 */
        /* <DEDUP_REMOVED lines=14> */
.L_x_5:


//--------------------- .nv.shared._Z6sgemm1ILi16ELi16ELi16EEviiiPfS0_S0_ --------------------------
	.section	.nv.shared._Z6sgemm1ILi16ELi16ELi16EEviiiPfS0_S0_,"aw",@nobits
	.sectionflags	@""
	.align	4
.nv.shared._Z6sgemm1ILi16ELi16ELi16EEviiiPfS0_S0_:
	.zero		3072


//--------------------- .nv.shared.reserved.0     --------------------------
	.section	.nv.shared.reserved.0,"aw",@nobits
	.weak		__nv_reservedSMEM_offset_0_alias
	.size		__nv_reservedSMEM_offset_0_alias, 0, 64
	.other		__nv_reservedSMEM_offset_0_alias,@"STO_CUDA_RESERVED_SHARED STV_DEFAULT"
__nv_reservedSMEM_offset_0_alias:
	.zero		0
	.zero		64


//--------------------- .nv.constant0._Z6sgemm1ILi16ELi16ELi16EEviiiPfS0_S0_ --------------------------
	.section	.nv.constant0._Z6sgemm1ILi16ELi16ELi16EEviiiPfS0_S0_,"a",@progbits
	.sectionflags	@""
	.align	4
.nv.constant0._Z6sgemm1ILi16ELi16ELi16EEviiiPfS0_S0_:
	.zero		936


//--------------------- SYMBOLS --------------------------

	.type		.nv.reservedSmem.offset0,@object
	.size		.nv.reservedSmem.offset0,0x4
	.type		.nv.reservedSmem.cap,@object
	.size		.nv.reservedSmem.cap,0x4
